//
// Generated by NVIDIA NVVM Compiler
//
// Compiler Build ID: CL-36424714
// Cuda compilation tools, release 13.0, V13.0.88
// Based on NVVM 20.0.0
//

.version 9.0
.target sm_100
.address_size 64

	// .globl	_Z25strongestNeighborScan_gpuPiS_S_S_S_S_ii

.visible .entry _Z25strongestNeighborScan_gpuPiS_S_S_S_S_ii(
	.param .u64 .ptr .align 1 _Z25strongestNeighborScan_gpuPiS_S_S_S_S_ii_param_0,
	.param .u64 .ptr .align 1 _Z25strongestNeighborScan_gpuPiS_S_S_S_S_ii_param_1,
	.param .u64 .ptr .align 1 _Z25strongestNeighborScan_gpuPiS_S_S_S_S_ii_param_2,
	.param .u64 .ptr .align 1 _Z25strongestNeighborScan_gpuPiS_S_S_S_S_ii_param_3,
	.param .u64 .ptr .align 1 _Z25strongestNeighborScan_gpuPiS_S_S_S_S_ii_param_4,
	.param .u64 .ptr .align 1 _Z25strongestNeighborScan_gpuPiS_S_S_S_S_ii_param_5,
	.param .u32 _Z25strongestNeighborScan_gpuPiS_S_S_S_S_ii_param_6,
	.param .u32 _Z25strongestNeighborScan_gpuPiS_S_S_S_S_ii_param_7
)
{
	.reg .pred 	%p<8>;
	.reg .b32 	%r<34>;
	.reg .b64 	%rd<34>;

	ld.param.u64 	%rd12, [_Z25strongestNeighborScan_gpuPiS_S_S_S_S_ii_param_0];
	ld.param.u64 	%rd15, [_Z25strongestNeighborScan_gpuPiS_S_S_S_S_ii_param_1];
	ld.param.u64 	%rd13, [_Z25strongestNeighborScan_gpuPiS_S_S_S_S_ii_param_2];
	ld.param.u64 	%rd16, [_Z25strongestNeighborScan_gpuPiS_S_S_S_S_ii_param_3];
	ld.param.u64 	%rd17, [_Z25strongestNeighborScan_gpuPiS_S_S_S_S_ii_param_4];
	ld.param.u64 	%rd14, [_Z25strongestNeighborScan_gpuPiS_S_S_S_S_ii_param_5];
	ld.param.u32 	%r12, [_Z25strongestNeighborScan_gpuPiS_S_S_S_S_ii_param_6];
	ld.param.u32 	%r13, [_Z25strongestNeighborScan_gpuPiS_S_S_S_S_ii_param_7];
	cvta.to.global.u64 	%rd1, %rd15;
	cvta.to.global.u64 	%rd2, %rd17;
	cvta.to.global.u64 	%rd3, %rd16;
	mov.u32 	%r14, %ctaid.x;
	mov.u32 	%r1, %ntid.x;
	mov.u32 	%r15, %tid.x;
	mad.lo.s32 	%r32, %r14, %r1, %r15;
	setp.ge.s32 	%p1, %r32, %r13;
	@%p1 bra 	$L__BB0_13;
	cvta.to.global.u64 	%rd4, %rd12;
	mov.u32 	%r16, %nctaid.x;
	mul.lo.s32 	%r3, %r1, %r16;
	cvta.to.global.u64 	%rd5, %rd13;
	cvta.to.global.u64 	%rd6, %rd14;
$L__BB0_2:
	mul.wide.s32 	%rd18, %r32, 4;
	add.s64 	%rd19, %rd4, %rd18;
	ld.global.u32 	%r17, [%rd19];
	sub.s32 	%r5, %r32, %r12;
	mul.wide.s32 	%rd20, %r5, 4;
	add.s64 	%rd21, %rd4, %rd20;
	ld.global.u32 	%r18, [%rd21];
	setp.ne.s32 	%p2, %r17, %r18;
	add.s64 	%rd7, %rd1, %rd18;
	add.s64 	%rd8, %rd5, %rd18;
	@%p2 bra 	$L__BB0_9;
	add.s64 	%rd9, %rd3, %rd18;
	ld.global.u32 	%r6, [%rd9];
	add.s64 	%rd10, %rd3, %rd20;
	ld.global.u32 	%r7, [%rd10];
	setp.ne.s32 	%p3, %r6, %r7;
	@%p3 bra 	$L__BB0_5;
	ld.global.u32 	%r25, [%rd7];
	add.s64 	%rd31, %rd1, %rd20;
	ld.global.u32 	%r26, [%rd31];
	min.s32 	%r27, %r25, %r26;
	st.global.u32 	[%rd8], %r27;
	ld.global.u32 	%r28, [%rd9];
	mul.wide.s32 	%rd32, %r32, 4;
	add.s64 	%rd33, %rd2, %rd32;
	st.global.u32 	[%rd33], %r28;
	bra.uni 	$L__BB0_10;
$L__BB0_5:
	max.s32 	%r33, %r6, %r7;
	add.s64 	%rd11, %rd2, %rd18;
	st.global.u32 	[%rd11], %r33;
	ld.global.u32 	%r21, [%rd9];
	setp.ne.s32 	%p4, %r33, %r21;
	@%p4 bra 	$L__BB0_7;
	ld.global.u32 	%r22, [%rd7];
	st.global.u32 	[%rd8], %r22;
	ld.global.u32 	%r33, [%rd11];
$L__BB0_7:
	ld.global.u32 	%r23, [%rd10];
	setp.ne.s32 	%p5, %r33, %r23;
	@%p5 bra 	$L__BB0_10;
	mul.wide.s32 	%rd28, %r5, 4;
	add.s64 	%rd29, %rd1, %rd28;
	ld.global.u32 	%r24, [%rd29];
	st.global.u32 	[%rd8], %r24;
	bra.uni 	$L__BB0_10;
$L__BB0_9:
	add.s64 	%rd23, %rd3, %rd18;
	ld.global.u32 	%r19, [%rd23];
	add.s64 	%rd24, %rd2, %rd18;
	st.global.u32 	[%rd24], %r19;
	ld.global.u32 	%r20, [%rd7];
	st.global.u32 	[%rd8], %r20;
$L__BB0_10:
	ld.global.u32 	%r29, [%rd7];
	ld.global.u32 	%r30, [%rd8];
	setp.eq.s32 	%p6, %r29, %r30;
	@%p6 bra 	$L__BB0_12;
	mov.b32 	%r31, 1;
	st.global.u32 	[%rd6], %r31;
$L__BB0_12:
	add.s32 	%r32, %r32, %r3;
	setp.lt.s32 	%p7, %r32, %r13;
	@%p7 bra 	$L__BB0_2;
$L__BB0_13:
	ret;

}


// ===== COMPILED SASS (sm_100) =====

	.target	sm_100

	.elftype	@"ET_EXEC"


//--------------------- .note.nv.tkinfo           --------------------------
	.section	.note.nv.tkinfo,"",@"SHT_NOTE"
	.sectionflags	@"SHF_NOTE_NV_TKINFO"
	.tkinfo
        /*0018*/ 	.word	0x00000002
        /*0030*/ 	.string	""
        /*0030*/ 	.string	"ptxas"
        /*0030*/ 	.string	"Cuda compilation tools, release 13.0, V13.0.88"
        /*0030*/ 	.string	"Build cuda_13.0.r13.0/compiler.36424714_0"
        /*0030*/ 	.string	"-arch sm_100 -m 64 "



//--------------------- .note.nv.cuinfo           --------------------------
	.section	.note.nv.cuinfo,"",@"SHT_NOTE"
	.sectionflags	@"SHF_NOTE_NV_CUINFO"
        /*0018*/ 	.short	0x0002
        /*001a*/ 	.short	0x0064
        /*001c*/ 	.short	0x0082
	.zero		2


//--------------------- .nv.info                  --------------------------
	.section	.nv.info,"",@"SHT_CUDA_INFO"
	.align	4


	//----- nvinfo : EIATTR_REGCOUNT
	.align		4
        /*0000*/ 	.byte	0x04, 0x2f
        /*0002*/ 	.short	(.L_1 - .L_0)
	.align		4
.L_0:
        /*0004*/ 	.word	index@(_Z25strongestNeighborScan_gpuPiS_S_S_S_S_ii)
        /*0008*/ 	.word	0x00000020


	//----- nvinfo : EIATTR_FRAME_SIZE
	.align		4
.L_1:
        /*000c*/ 	.byte	0x04, 0x11
        /*000e*/ 	.short	(.L_3 - .L_2)
	.align		4
.L_2:
        /*0010*/ 	.word	index@(_Z25strongestNeighborScan_gpuPiS_S_S_S_S_ii)
        /*0014*/ 	.word	0x00000000


	//----- nvinfo : EIATTR_MIN_STACK_SIZE
	.align		4
.L_3:
        /*0018*/ 	.byte	0x04, 0x12
        /*001a*/ 	.short	(.L_5 - .L_4)
	.align		4
.L_4:
        /*001c*/ 	.word	index@(_Z25strongestNeighborScan_gpuPiS_S_S_S_S_ii)
        /*0020*/ 	.word	0x00000000
.L_5:


//--------------------- .nv.compat                --------------------------
	.section	.nv.compat,"",@"SHT_CUDA_COMPAT_INFO"
	.align	4
        /*0000*/ 	.byte	0x02, 0x09, 0x00, 0x00, 0x02, 0x02, 0x01, 0x00, 0x02, 0x05, 0x05, 0x00, 0x03, 0x07, 0x01, 0x01
        /*0010*/ 	.byte	0x02, 0x03, 0x00, 0x00, 0x02, 0x06, 0x01, 0x00, 0x04, 0x0b, 0x08, 0x00, 0x09, 0x00, 0x00, 0x00
        /*0020*/ 	.byte	0x00, 0x00, 0x00, 0x00


//--------------------- .nv.info._Z25strongestNeighborScan_gpuPiS_S_S_S_S_ii --------------------------
	.section	.nv.info._Z25strongestNeighborScan_gpuPiS_S_S_S_S_ii,"",@"SHT_CUDA_INFO"
	.sectionflags	@""
	.align	4


	//----- nvinfo : EIATTR_CUDA_API_VERSION
	.align		4
        /*0000*/ 	.byte	0x04, 0x37
        /*0002*/ 	.short	(.L_7 - .L_6)
.L_6:
        /*0004*/ 	.word	0x00000082


	//----- nvinfo : EIATTR_KPARAM_INFO
	.align		4
.L_7:
        /*0008*/ 	.byte	0x04, 0x17
        /*000a*/ 	.short	(.L_9 - .L_8)
.L_8:
        /*000c*/ 	.word	0x00000000
        /*0010*/ 	.short	0x0007
        /*0012*/ 	.short	0x0034
        /*0014*/ 	.byte	0x00, 0xf0, 0x11, 0x00


	//----- nvinfo : EIATTR_KPARAM_INFO
	.align		4
.L_9:
        /*0018*/ 	.byte	0x04, 0x17
        /*001a*/ 	.short	(.L_11 - .L_10)
.L_10:
        /*001c*/ 	.word	0x00000000
        /*0020*/ 	.short	0x0006
        /*0022*/ 	.short	0x0030
        /*0024*/ 	.byte	0x00, 0xf0, 0x11, 0x00


	//----- nvinfo : EIATTR_KPARAM_INFO
	.align		4
.L_11:
        /*0028*/ 	.byte	0x04, 0x17
        /*002a*/ 	.short	(.L_13 - .L_12)
.L_12:
        /*002c*/ 	.word	0x00000000
        /*0030*/ 	.short	0x0005
        /*0032*/ 	.short	0x0028
        /*0034*/ 	.byte	0x00, 0xf5, 0x21, 0x00


	//----- nvinfo : EIATTR_KPARAM_INFO
	.align		4
.L_13:
        /*0038*/ 	.byte	0x04, 0x17
        /*003a*/ 	.short	(.L_15 - .L_14)
.L_14:
        /*003c*/ 	.word	0x00000000
        /*0040*/ 	.short	0x0004
        /*0042*/ 	.short	0x0020
        /*0044*/ 	.byte	0x00, 0xf5, 0x21, 0x00


	//----- nvinfo : EIATTR_KPARAM_INFO
	.align		4
.L_15:
        /*0048*/ 	.byte	0x04, 0x17
        /*004a*/ 	.short	(.L_17 - .L_16)
.L_16:
        /*004c*/ 	.word	0x00000000
        /*0050*/ 	.short	0x0003
        /*0052*/ 	.short	0x0018
        /*0054*/ 	.byte	0x00, 0xf5, 0x21, 0x00


	//----- nvinfo : EIATTR_KPARAM_INFO
	.align		4
.L_17:
        /*0058*/ 	.byte	0x04, 0x17
        /*005a*/ 	.short	(.L_19 - .L_18)
.L_18:
        /*005c*/ 	.word	0x00000000
        /*0060*/ 	.short	0x0002
        /*0062*/ 	.short	0x0010
        /*0064*/ 	.byte	0x00, 0xf5, 0x21, 0x00


	//----- nvinfo : EIATTR_KPARAM_INFO
	.align		4
.L_19:
        /*0068*/ 	.byte	0x04, 0x17
        /*006a*/ 	.short	(.L_21 - .L_20)
.L_20:
        /*006c*/ 	.word	0x00000000
        /*0070*/ 	.short	0x0001
        /*0072*/ 	.short	0x0008
        /*0074*/ 	.byte	0x00, 0xf5, 0x21, 0x00


	//----- nvinfo : EIATTR_KPARAM_INFO
	.align		4
.L_21:
        /*0078*/ 	.byte	0x04, 0x17
        /*007a*/ 	.short	(.L_23 - .L_22)
.L_22:
        /*007c*/ 	.word	0x00000000
        /*0080*/ 	.short	0x0000
        /*0082*/ 	.short	0x0000
        /*0084*/ 	.byte	0x00, 0xf5, 0x21, 0x00


	//----- nvinfo : EIATTR_SPARSE_MMA_MASK
	.align		4
.L_23:
        /*0088*/ 	.byte	0x03, 0x50
        /*008a*/ 	.short	0x0000


	//----- nvinfo : EIATTR_MAXREG_COUNT
	.align		4
        /*008c*/ 	.byte	0x03, 0x1b
        /*008e*/ 	.short	0x00ff


	//----- nvinfo : EIATTR_MERCURY_ISA_VERSION
	.align		4
        /*0090*/ 	.byte	0x03, 0x5f
        /*0092*/ 	.short	0x0101


	//----- nvinfo : EIATTR_VRC_CTA_INIT_COUNT
	.align		4
        /*0094*/ 	.byte	0x02, 0x4a
	.zero		1
	.zero		1


	//----- nvinfo : EIATTR_EXIT_INSTR_OFFSETS
	.align		4
        /*0098*/ 	.byte	0x04, 0x1c
        /*009a*/ 	.short	(.L_25 - .L_24)


	//   ....[0]....
.L_24:
        /*009c*/ 	.word	0x00000070


	//   ....[1]....
        /*00a0*/ 	.word	0x000004a0


	//----- nvinfo : EIATTR_CRS_STACK_SIZE
	.align		4
.L_25:
        /*00a4*/ 	.byte	0x04, 0x1e
        /*00a6*/ 	.short	(.L_27 - .L_26)
.L_26:
        /*00a8*/ 	.word	0x00000000


	//----- nvinfo : EIATTR_CBANK_PARAM_SIZE
	.align		4
.L_27:
        /*00ac*/ 	.byte	0x03, 0x19
        /*00ae*/ 	.short	0x0038


	//----- nvinfo : EIATTR_PARAM_CBANK
	.align		4
        /*00b0*/ 	.byte	0x04, 0x0a
        /*00b2*/ 	.short	(.L_29 - .L_28)
	.align		4
.L_28:
        /*00b4*/ 	.word	index@(.nv.constant0._Z25strongestNeighborScan_gpuPiS_S_S_S_S_ii)
        /*00b8*/ 	.short	0x0380
        /*00ba*/ 	.short	0x0038


	//----- nvinfo : EIATTR_SW_WAR
	.align		4
.L_29:
        /*00bc*/ 	.byte	0x04, 0x36
        /*00be*/ 	.short	(.L_31 - .L_30)
.L_30:
        /*00c0*/ 	.word	0x00000008
.L_31:


//--------------------- .nv.callgraph             --------------------------
	.section	.nv.callgraph,"",@"SHT_CUDA_CALLGRAPH"
	.align	4
	.sectionentsize	8
	.align		4
        /*0000*/ 	.word	0x00000000
	.align		4
        /*0004*/ 	.word	0xffffffff
	.align		4
        /*0008*/ 	.word	0x00000000
	.align		4
        /*000c*/ 	.word	0xfffffffe
	.align		4
        /*0010*/ 	.word	0x00000000
	.align		4
        /*0014*/ 	.word	0xfffffffd
	.align		4
        /*0018*/ 	.word	0x00000000
	.align		4
        /*001c*/ 	.word	0xfffffffc


//--------------------- .text._Z25strongestNeighborScan_gpuPiS_S_S_S_S_ii --------------------------
	.section	.text._Z25strongestNeighborScan_gpuPiS_S_S_S_S_ii,"ax",@progbits
	.align	128
        .global         _Z25strongestNeighborScan_gpuPiS_S_S_S_S_ii
        .type           _Z25strongestNeighborScan_gpuPiS_S_S_S_S_ii,@function
        .size           _Z25strongestNeighborScan_gpuPiS_S_S_S_S_ii,(.L_x_6 - _Z25strongestNeighborScan_gpuPiS_S_S_S_S_ii)
        .other          _Z25strongestNeighborScan_gpuPiS_S_S_S_S_ii,@"STO_CUDA_ENTRY STV_DEFAULT"
_Z25strongestNeighborScan_gpuPiS_S_S_S_S_ii:
.text._Z25strongestNeighborScan_gpuPiS_S_S_S_S_ii:
[----:B------:R-:W-:Y:S01]  /*0000*/  LDC R1, c[0x0][0x37c] ;  /* 0x0000df00ff017b82 */ /* 0x000fe20000000800 */
[----:B------:R-:W0:Y:S07]  /*0010*/  S2R R13, SR_TID.X ;  /* 0x00000000000d7919 */ /* 0x000e2e0000002100 */
[----:B------:R-:W0:Y:S01]  /*0020*/  S2UR UR4, SR_CTAID.X ;  /* 0x00000000000479c3 */ /* 0x000e220000002500 */
[----:B------:R-:W1:Y:S07]  /*0030*/  LDCU UR5, c[0x0][0x3b4] ;  /* 0x00007680ff0577ac */ /* 0x000e6e0008000800 */
[----:B------:R-:W0:Y:S02]  /*0040*/  LDC R0, c[0x0][0x360] ;  /* 0x0000d800ff007b82 */ /* 0x000e240000000800 */
[----:B0-----:R-:W-:-:S05]  /*0050*/  IMAD R13, R0, UR4, R13 ;  /* 0x00000004000d7c24 */ /* 0x001fca000f8e020d */
[----:B-1----:R-:W-:-:S13]  /*0060*/  ISETP.GE.AND P0, PT, R13, UR5, PT ;  /* 0x000000050d007c0c */ /* 0x002fda000bf06270 */
[----:B------:R-:W-:Y:S05]  /*0070*/  @P0 EXIT ;  /* 0x000000000000094d */ /* 0x000fea0003800000 */
[----:B------:R-:W0:Y:S01]  /*0080*/  LDC.64 R2, c[0x0][0x3a0] ;  /* 0x0000e800ff027b82 */ /* 0x000e220000000a00 */
[----:B------:R-:W1:Y:S01]  /*0090*/  LDCU UR4, c[0x0][0x370] ;  /* 0x00006e00ff0477ac */ /* 0x000e620008000800 */
[----:B------:R-:W2:Y:S06]  /*00a0*/  LDCU.64 UR6, c[0x0][0x358] ;  /* 0x00006b00ff0677ac */ /* 0x000eac0008000a00 */
[----:B------:R-:W3:Y:S01]  /*00b0*/  LDC.64 R4, c[0x0][0x398] ;  /* 0x0000e600ff047b82 */ /* 0x000ee20000000a00 */
[----:B------:R-:W4:Y:S01]  /*00c0*/  LDCU UR8, c[0x0][0x3b4] ;  /* 0x00007680ff0877ac */ /* 0x000f220008000800 */
[----:B------:R-:W0:Y:S06]  /*00d0*/  LDCU UR5, c[0x0][0x3b0] ;  /* 0x00007600ff0577ac */ /* 0x000e2c0008000800 */
[----:B------:R-:W0:Y:S01]  /*00e0*/  LDC.64 R6, c[0x0][0x390] ;  /* 0x0000e400ff067b82 */ /* 0x000e220000000a00 */
[----:B-1----:R-:W-:-:S07]  /*00f0*/  IMAD R0, R0, UR4, RZ ;  /* 0x0000000400007c24 */ /* 0x002fce000f8e02ff */
[----:B------:R-:W1:Y:S08]  /*0100*/  LDC.64 R8, c[0x0][0x380] ;  /* 0x0000e000ff087b82 */ /* 0x000e700000000a00 */
[----:B--2-4-:R-:W0:Y:S02]  /*0110*/  LDC.64 R10, c[0x0][0x388] ;  /* 0x0000e200ff0a7b82 */ /* 0x014e240000000a00 */
.L_x_4:
[C---:B0-----:R-:W-:Y:S01]  /*0120*/  IADD3 R21, PT, PT, R13.reuse, -UR5, RZ ;  /* 0x800000050d157c10 */ /* 0x041fe2000fffe0ff */
[----:B-1----:R-:W-:-:S04]  /*0130*/  IMAD.WIDE R18, R13, 0x4, R8 ;  /* 0x000000040d127825 */ /* 0x002fc800078e0208 */
[----:B------:R-:W-:Y:S02]  /*0140*/  IMAD.WIDE R22, R21, 0x4, R8 ;  /* 0x0000000415167825 */ /* 0x000fe400078e0208 */
[----:B------:R-:W2:Y:S04]  /*0150*/  LDG.E R18, desc[UR6][R18.64] ;  /* 0x0000000612127981 */ /* 0x000ea8000c1e1900 */
[----:B------:R-:W2:Y:S01]  /*0160*/  LDG.E R23, desc[UR6][R22.64] ;  /* 0x0000000616177981 */ /* 0x000ea2000c1e1900 */
[----:B------:R-:W-:Y:S01]  /*0170*/  BSSY.RECONVERGENT B0, `(.L_x_0) ;  /* 0x0000029000007945 */ /* 0x000fe20003800200 */
[----:B------:R-:W-:-:S04]  /*0180*/  IMAD.WIDE R14, R13, 0x4, R10 ;  /* 0x000000040d0e7825 */ /* 0x000fc800078e020a */
[----:B------:R-:W-:Y:S01]  /*0190*/  IMAD.WIDE R16, R13, 0x4, R6 ;  /* 0x000000040d107825 */ /* 0x000fe200078e0206 */
[----:B--2---:R-:W-:-:S13]  /*01a0*/  ISETP.NE.AND P0, PT, R18, R23, PT ;  /* 0x000000171200720c */ /* 0x004fda0003f05270 */
[----:B------:R-:W-:Y:S05]  /*01b0*/  @P0 BRA `(.L_x_1) ;  /* 0x0000000000780947 */ /* 0x000fea0003800000 */
[----:B---3--:R-:W-:-:S04]  /*01c0*/  IMAD.WIDE R18, R13, 0x4, R4 ;  /* 0x000000040d127825 */ /* 0x008fc800078e0204 */
[----:B------:R-:W-:Y:S01]  /*01d0*/  IMAD.WIDE R22, R21, 0x4, R4 ;  /* 0x0000000415167825 */ /* 0x000fe200078e0204 */
[----:B------:R-:W2:Y:S04]  /*01e0*/  LDG.E R27, desc[UR6][R18.64] ;  /* 0x00000006121b7981 */ /* 0x000ea8000c1e1900 */
[----:B------:R-:W2:Y:S02]  /*01f0*/  LDG.E R12, desc[UR6][R22.64] ;  /* 0x00000006160c7981 */ /* 0x000ea4000c1e1900 */
[----:B--2---:R-:W-:-:S13]  /*0200*/  ISETP.NE.AND P0, PT, R27, R12, PT ;  /* 0x0000000c1b00720c */ /* 0x004fda0003f05270 */
[----:B------:R-:W-:Y:S05]  /*0210*/  @P0 BRA `(.L_x_2) ;  /* 0x0000000000240947 */ /* 0x000fea0003800000 */
[----:B------:R-:W-:Y:S01]  /*0220*/  IMAD.WIDE R20, R21, 0x4, R10 ;  /* 0x0000000415147825 */ /* 0x000fe200078e020a */
[----:B------:R-:W2:Y:S05]  /*0230*/  LDG.E R12, desc[UR6][R14.64] ;  /* 0x000000060e0c7981 */ /* 0x000eaa000c1e1900 */
[----:B------:R-:W2:Y:S02]  /*0240*/  LDG.E R21, desc[UR6][R20.64] ;  /* 0x0000000614157981 */ /* 0x000ea4000c1e1900 */
[----:B--2---:R-:W-:-:S05]  /*0250*/  VIMNMX R25, PT, PT, R12, R21, PT ;  /* 0x000000150c197248 */ /* 0x004fca0003fe0100 */
[----:B------:R0:W-:Y:S04]  /*0260*/  STG.E desc[UR6][R16.64], R25 ;  /* 0x0000001910007986 */ /* 0x0001e8000c101906 */
[----:B------:R-:W2:Y:S01]  /*0270*/  LDG.E R19, desc[UR6][R18.64] ;  /* 0x0000000612137981 */ /* 0x000ea2000c1e1900 */
[----:B------:R-:W-:-:S05]  /*0280*/  IMAD.WIDE R22, R13, 0x4, R2 ;  /* 0x000000040d167825 */ /* 0x000fca00078e0202 */
[----:B--2---:R0:W-:Y:S01]  /*0290*/  STG.E desc[UR6][R22.64], R19 ;  /* 0x0000001316007986 */ /* 0x0041e2000c101906 */
[----:B------:R-:W-:Y:S05]  /*02a0*/  BRA `(.L_x_3) ;  /* 0x0000000000547947 */ /* 0x000fea0003800000 */
.L_x_2:
[----:B------:R-:W-:Y:S01]  /*02b0*/  VIMNMX R27, PT, PT, R27, R12, !PT ;  /* 0x0000000c1b1b7248 */ /* 0x000fe20007fe0100 */
[----:B------:R-:W-:-:S05]  /*02c0*/  IMAD.WIDE R24, R13, 0x4, R2 ;  /* 0x000000040d187825 */ /* 0x000fca00078e0202 */
[----:B------:R0:W-:Y:S04]  /*02d0*/  STG.E desc[UR6][R24.64], R27 ;  /* 0x0000001b18007986 */ /* 0x0001e8000c101906 */
[----:B------:R-:W2:Y:S02]  /*02e0*/  LDG.E R18, desc[UR6][R18.64] ;  /* 0x0000000612127981 */ /* 0x000ea4000c1e1900 */
[----:B--2---:R-:W-:-:S13]  /*02f0*/  ISETP.NE.AND P0, PT, R27, R18, PT ;  /* 0x000000121b00720c */ /* 0x004fda0003f05270 */
[----:B------:R-:W2:Y:S04]  /*0300*/  @!P0 LDG.E R29, desc[UR6][R14.64] ;  /* 0x000000060e1d8981 */ /* 0x000ea8000c1e1900 */
[----:B--2---:R1:W-:Y:S04]  /*0310*/  @!P0 STG.E desc[UR6][R16.64], R29 ;  /* 0x0000001d10008986 */ /* 0x0043e8000c101906 */
[----:B0-----:R-:W2:Y:S04]  /*0320*/  @!P0 LDG.E R27, desc[UR6][R24.64] ;  /* 0x00000006181b8981 */ /* 0x001ea8000c1e1900 */
[----:B------:R-:W2:Y:S02]  /*0330*/  LDG.E R22, desc[UR6][R22.64] ;  /* 0x0000000616167981 */ /* 0x000ea4000c1e1900 */
[----:B--2---:R-:W-:-:S13]  /*0340*/  ISETP.NE.AND P0, PT, R27, R22, PT ;  /* 0x000000161b00720c */ /* 0x004fda0003f05270 */
[----:B-1----:R-:W-:Y:S05]  /*0350*/  @P0 BRA `(.L_x_3) ;  /* 0x0000000000280947 */ /* 0x002fea0003800000 */
[----:B------:R-:W-:-:S06]  /*0360*/  IMAD.WIDE R18, R21, 0x4, R10 ;  /* 0x0000000415127825 */ /* 0x000fcc00078e020a */
[----:B------:R-:W2:Y:S04]  /*0370*/  LDG.E R19, desc[UR6][R18.64] ;  /* 0x0000000612137981 */ /* 0x000ea8000c1e1900 */
[----:B--2---:R1:W-:Y:S01]  /*0380*/  STG.E desc[UR6][R16.64], R19 ;  /* 0x0000001310007986 */ /* 0x0043e2000c101906 */
[----:B------:R-:W-:Y:S05]  /*0390*/  BRA `(.L_x_3) ;  /* 0x0000000000187947 */ /* 0x000fea0003800000 */
.L_x_1:
[----:B---3--:R-:W-:-:S06]  /*03a0*/  IMAD.WIDE R18, R13, 0x4, R4 ;  /* 0x000000040d127825 */ /* 0x008fcc00078e0204 */
[----:B------:R-:W2:Y:S01]  /*03b0*/  LDG.E R19, desc[UR6][R18.64] ;  /* 0x0000000612137981 */ /* 0x000ea2000c1e1900 */
[----:B------:R-:W-:-:S05]  /*03c0*/  IMAD.WIDE R20, R13, 0x4, R2 ;  /* 0x000000040d147825 */ /* 0x000fca00078e0202 */
[----:B--2---:R2:W-:Y:S04]  /*03d0*/  STG.E desc[UR6][R20.64], R19 ;  /* 0x0000001314007986 */ /* 0x0045e8000c101906 */
[----:B------:R-:W3:Y:S04]  /*03e0*/  LDG.E R23, desc[UR6][R14.64] ;  /* 0x000000060e177981 */ /* 0x000ee8000c1e1900 */
[----:B---3--:R2:W-:Y:S02]  /*03f0*/  STG.E desc[UR6][R16.64], R23 ;  /* 0x0000001710007986 */ /* 0x0085e4000c101906 */
.L_x_3:
[----:B------:R-:W-:Y:S05]  /*0400*/  BSYNC.RECONVERGENT B0 ;  /* 0x0000000000007941 */ /* 0x000fea0003800200 */
.L_x_0:
[----:B------:R-:W3:Y:S04]  /*0410*/  LDG.E R14, desc[UR6][R14.64] ;  /* 0x000000060e0e7981 */ /* 0x000ee8000c1e1900 */
[----:B012---:R-:W3:Y:S01]  /*0420*/  LDG.E R17, desc[UR6][R16.64] ;  /* 0x0000000610117981 */ /* 0x007ee2000c1e1900 */
[----:B------:R-:W-:Y:S02]  /*0430*/  IADD3 R13, PT, PT, R0, R13, RZ ;  /* 0x0000000d000d7210 */ /* 0x000fe40007ffe0ff */
[----:B---3--:R-:W-:-:S13]  /*0440*/  ISETP.NE.AND P0, PT, R14, R17, PT ;  /* 0x000000110e00720c */ /* 0x008fda0003f05270 */
[----:B------:R-:W0:Y:S01]  /*0450*/  @P0 LDC.64 R18, c[0x0][0x3a8] ;  /* 0x0000ea00ff120b82 */ /* 0x000e220000000a00 */
[----:B------:R-:W-:-:S05]  /*0460*/  @P0 MOV R21, 0x1 ;  /* 0x0000000100150802 */ /* 0x000fca0000000f00 */
[----:B0-----:R2:W-:Y:S01]  /*0470*/  @P0 STG.E desc[UR6][R18.64], R21 ;  /* 0x0000001512000986 */ /* 0x0015e2000c101906 */
[----:B------:R-:W-:-:S13]  /*0480*/  ISETP.GE.AND P0, PT, R13, UR8, PT ;  /* 0x000000080d007c0c */ /* 0x000fda000bf06270 */
[----:B--2---:R-:W-:Y:S05]  /*0490*/  @!P0 BRA `(.L_x_4) ;  /* 0xfffffffc00208947 */ /* 0x004fea000383ffff */
[----:B------:R-:W-:Y:S05]  /*04a0*/  EXIT ;  /* 0x000000000000794d */ /* 0x000fea0003800000 */
.L_x_5:
[----:B------:R-:W-:-:S00]  /*04b0*/  BRA `(.L_x_5) ;  /* 0xfffffffc00fc7947 */ /* 0x000fc0000383ffff */
[----:B------:R-:W-:-:S00]  /*04c0*/  NOP ;  /* 0x0000000000007918 */ /* 0x000fc00000000000 */
        /* <DEDUP_REMOVED lines=11> */
.L_x_6:


//--------------------- .nv.shared.reserved.0     --------------------------
	.section	.nv.shared.reserved.0,"aw",@nobits
	.weak		__nv_reservedSMEM_offset_0_alias
	.size		__nv_reservedSMEM_offset_0_alias, 0, 64
	.other		__nv_reservedSMEM_offset_0_alias,@"STO_CUDA_RESERVED_SHARED STV_DEFAULT"
__nv_reservedSMEM_offset_0_alias:
	.zero		0
	.zero		64


//--------------------- .nv.constant0._Z25strongestNeighborScan_gpuPiS_S_S_S_S_ii --------------------------
	.section	.nv.constant0._Z25strongestNeighborScan_gpuPiS_S_S_S_S_ii,"a",@progbits
	.sectionflags	@""
	.align	4
.nv.constant0._Z25strongestNeighborScan_gpuPiS_S_S_S_S_ii:
	.zero		952


//--------------------- SYMBOLS --------------------------

	.type		.nv.reservedSmem.offset0,@object
	.size		.nv.reservedSmem.offset0,0x4
